//
// Generated by NVIDIA NVVM Compiler
//
// Compiler Build ID: CL-36424714
// Cuda compilation tools, release 13.0, V13.0.88
// Based on NVVM 20.0.0
//

.version 9.0
.target sm_100
.address_size 64

	// .globl	_ZN3cub18CUB_300001_SM_10006detail11EmptyKernelIvEEvv
.global .align 1 .b8 _ZN40_INTERNAL_6b8af3f8_4_k_cu_0dc8cf9c_251614cuda3std3__45__cpo5beginE[1];
.global .align 1 .b8 _ZN40_INTERNAL_6b8af3f8_4_k_cu_0dc8cf9c_251614cuda3std3__45__cpo3endE[1];
.global .align 1 .b8 _ZN40_INTERNAL_6b8af3f8_4_k_cu_0dc8cf9c_251614cuda3std3__45__cpo6cbeginE[1];
.global .align 1 .b8 _ZN40_INTERNAL_6b8af3f8_4_k_cu_0dc8cf9c_251614cuda3std3__45__cpo4cendE[1];
.global .align 1 .b8 _ZN40_INTERNAL_6b8af3f8_4_k_cu_0dc8cf9c_251614cuda3std3__45__cpo6rbeginE[1];
.global .align 1 .b8 _ZN40_INTERNAL_6b8af3f8_4_k_cu_0dc8cf9c_251614cuda3std3__45__cpo4rendE[1];
.global .align 1 .b8 _ZN40_INTERNAL_6b8af3f8_4_k_cu_0dc8cf9c_251614cuda3std3__45__cpo7crbeginE[1];
.global .align 1 .b8 _ZN40_INTERNAL_6b8af3f8_4_k_cu_0dc8cf9c_251614cuda3std3__45__cpo5crendE[1];
.global .align 1 .b8 _ZN40_INTERNAL_6b8af3f8_4_k_cu_0dc8cf9c_251614cuda3std3__442_GLOBAL__N__6b8af3f8_4_k_cu_0dc8cf9c_251616ignoreE[1];
.global .align 1 .b8 _ZN40_INTERNAL_6b8af3f8_4_k_cu_0dc8cf9c_251614cuda3std3__419piecewise_constructE[1];
.global .align 1 .b8 _ZN40_INTERNAL_6b8af3f8_4_k_cu_0dc8cf9c_251614cuda3std3__48in_placeE[1];
.global .align 1 .b8 _ZN40_INTERNAL_6b8af3f8_4_k_cu_0dc8cf9c_251614cuda3std3__420unreachable_sentinelE[1];
.global .align 1 .b8 _ZN40_INTERNAL_6b8af3f8_4_k_cu_0dc8cf9c_251614cuda3std3__47nulloptE[1];
.global .align 1 .b8 _ZN40_INTERNAL_6b8af3f8_4_k_cu_0dc8cf9c_251614cuda3std3__48unexpectE[1];
.global .align 1 .b8 _ZN40_INTERNAL_6b8af3f8_4_k_cu_0dc8cf9c_251614cuda3std6ranges3__45__cpo4swapE[1];
.global .align 1 .b8 _ZN40_INTERNAL_6b8af3f8_4_k_cu_0dc8cf9c_251614cuda3std6ranges3__45__cpo9iter_moveE[1];
.global .align 1 .b8 _ZN40_INTERNAL_6b8af3f8_4_k_cu_0dc8cf9c_251614cuda3std6ranges3__45__cpo5beginE[1];
.global .align 1 .b8 _ZN40_INTERNAL_6b8af3f8_4_k_cu_0dc8cf9c_251614cuda3std6ranges3__45__cpo3endE[1];
.global .align 1 .b8 _ZN40_INTERNAL_6b8af3f8_4_k_cu_0dc8cf9c_251614cuda3std6ranges3__45__cpo6cbeginE[1];
.global .align 1 .b8 _ZN40_INTERNAL_6b8af3f8_4_k_cu_0dc8cf9c_251614cuda3std6ranges3__45__cpo4cendE[1];
.global .align 1 .b8 _ZN40_INTERNAL_6b8af3f8_4_k_cu_0dc8cf9c_251614cuda3std6ranges3__45__cpo7advanceE[1];
.global .align 1 .b8 _ZN40_INTERNAL_6b8af3f8_4_k_cu_0dc8cf9c_251614cuda3std6ranges3__45__cpo9iter_swapE[1];
.global .align 1 .b8 _ZN40_INTERNAL_6b8af3f8_4_k_cu_0dc8cf9c_251614cuda3std6ranges3__45__cpo4nextE[1];
.global .align 1 .b8 _ZN40_INTERNAL_6b8af3f8_4_k_cu_0dc8cf9c_251614cuda3std6ranges3__45__cpo4prevE[1];
.global .align 1 .b8 _ZN40_INTERNAL_6b8af3f8_4_k_cu_0dc8cf9c_251614cuda3std6ranges3__45__cpo4dataE[1];
.global .align 1 .b8 _ZN40_INTERNAL_6b8af3f8_4_k_cu_0dc8cf9c_251614cuda3std6ranges3__45__cpo5cdataE[1];
.global .align 1 .b8 _ZN40_INTERNAL_6b8af3f8_4_k_cu_0dc8cf9c_251614cuda3std6ranges3__45__cpo4sizeE[1];
.global .align 1 .b8 _ZN40_INTERNAL_6b8af3f8_4_k_cu_0dc8cf9c_251614cuda3std6ranges3__45__cpo5ssizeE[1];
.global .align 1 .b8 _ZN40_INTERNAL_6b8af3f8_4_k_cu_0dc8cf9c_251614cuda3std6ranges3__45__cpo8distanceE[1];
.global .align 1 .b8 _ZN40_INTERNAL_6b8af3f8_4_k_cu_0dc8cf9c_251616thrust24THRUST_300001_SM_1000_NS8cuda_cub3parE[1];
.global .align 1 .b8 _ZN40_INTERNAL_6b8af3f8_4_k_cu_0dc8cf9c_251616thrust24THRUST_300001_SM_1000_NS8cuda_cub10par_nosyncE[1];
.global .align 1 .b8 _ZN40_INTERNAL_6b8af3f8_4_k_cu_0dc8cf9c_251616thrust24THRUST_300001_SM_1000_NS6system6detail10sequential3seqE[1];
.global .align 1 .b8 _ZN40_INTERNAL_6b8af3f8_4_k_cu_0dc8cf9c_251616thrust24THRUST_300001_SM_1000_NS6system3cpp3parE[1];
.global .align 1 .b8 _ZN40_INTERNAL_6b8af3f8_4_k_cu_0dc8cf9c_251616thrust24THRUST_300001_SM_1000_NS12placeholders2_1E[1];
.global .align 1 .b8 _ZN40_INTERNAL_6b8af3f8_4_k_cu_0dc8cf9c_251616thrust24THRUST_300001_SM_1000_NS12placeholders2_2E[1];
.global .align 1 .b8 _ZN40_INTERNAL_6b8af3f8_4_k_cu_0dc8cf9c_251616thrust24THRUST_300001_SM_1000_NS12placeholders2_3E[1];
.global .align 1 .b8 _ZN40_INTERNAL_6b8af3f8_4_k_cu_0dc8cf9c_251616thrust24THRUST_300001_SM_1000_NS12placeholders2_4E[1];
.global .align 1 .b8 _ZN40_INTERNAL_6b8af3f8_4_k_cu_0dc8cf9c_251616thrust24THRUST_300001_SM_1000_NS12placeholders2_5E[1];
.global .align 1 .b8 _ZN40_INTERNAL_6b8af3f8_4_k_cu_0dc8cf9c_251616thrust24THRUST_300001_SM_1000_NS12placeholders2_6E[1];
.global .align 1 .b8 _ZN40_INTERNAL_6b8af3f8_4_k_cu_0dc8cf9c_251616thrust24THRUST_300001_SM_1000_NS12placeholders2_7E[1];
.global .align 1 .b8 _ZN40_INTERNAL_6b8af3f8_4_k_cu_0dc8cf9c_251616thrust24THRUST_300001_SM_1000_NS12placeholders2_8E[1];
.global .align 1 .b8 _ZN40_INTERNAL_6b8af3f8_4_k_cu_0dc8cf9c_251616thrust24THRUST_300001_SM_1000_NS12placeholders2_9E[1];
.global .align 1 .b8 _ZN40_INTERNAL_6b8af3f8_4_k_cu_0dc8cf9c_251616thrust24THRUST_300001_SM_1000_NS12placeholders3_10E[1];
.global .align 1 .b8 _ZN40_INTERNAL_6b8af3f8_4_k_cu_0dc8cf9c_251616thrust24THRUST_300001_SM_1000_NS3seqE[1];
.global .align 1 .b8 _ZN40_INTERNAL_6b8af3f8_4_k_cu_0dc8cf9c_251616thrust24THRUST_300001_SM_1000_NS6deviceE[1];

.visible .entry _ZN3cub18CUB_300001_SM_10006detail11EmptyKernelIvEEvv()
{


	ret;

}


// ===== COMPILED SASS (sm_100) =====

	.target	sm_100

	.elftype	@"ET_EXEC"


//--------------------- .note.nv.tkinfo           --------------------------
	.section	.note.nv.tkinfo,"",@"SHT_NOTE"
	.sectionflags	@"SHF_NOTE_NV_TKINFO"
	.tkinfo
        /*0018*/ 	.word	0x00000002
        /*0030*/ 	.string	""
        /*0030*/ 	.string	"ptxas"
        /*0030*/ 	.string	"Cuda compilation tools, release 13.0, V13.0.88"
        /*0030*/ 	.string	"Build cuda_13.0.r13.0/compiler.36424714_0"
        /*0030*/ 	.string	"-arch sm_100 -m 64 "



//--------------------- .note.nv.cuinfo           --------------------------
	.section	.note.nv.cuinfo,"",@"SHT_NOTE"
	.sectionflags	@"SHF_NOTE_NV_CUINFO"
        /*0018*/ 	.short	0x0002
        /*001a*/ 	.short	0x0064
        /*001c*/ 	.short	0x0082
	.zero		2


//--------------------- .nv.info                  --------------------------
	.section	.nv.info,"",@"SHT_CUDA_INFO"
	.align	4


	//----- nvinfo : EIATTR_REGCOUNT
	.align		4
        /*0000*/ 	.byte	0x04, 0x2f
        /*0002*/ 	.short	(.L_46 - .L_45)
	.align		4
.L_45:
        /*0004*/ 	.word	index@(_ZN3cub18CUB_300001_SM_10006detail11EmptyKernelIvEEvv)
        /*0008*/ 	.word	0x00000004


	//----- nvinfo : EIATTR_FRAME_SIZE
	.align		4
.L_46:
        /*000c*/ 	.byte	0x04, 0x11
        /*000e*/ 	.short	(.L_48 - .L_47)
	.align		4
.L_47:
        /*0010*/ 	.word	index@(_ZN3cub18CUB_300001_SM_10006detail11EmptyKernelIvEEvv)
        /*0014*/ 	.word	0x00000000


	//----- nvinfo : EIATTR_MIN_STACK_SIZE
	.align		4
.L_48:
        /*0018*/ 	.byte	0x04, 0x12
        /*001a*/ 	.short	(.L_50 - .L_49)
	.align		4
.L_49:
        /*001c*/ 	.word	index@(_ZN3cub18CUB_300001_SM_10006detail11EmptyKernelIvEEvv)
        /*0020*/ 	.word	0x00000000
.L_50:


//--------------------- .nv.compat                --------------------------
	.section	.nv.compat,"",@"SHT_CUDA_COMPAT_INFO"
	.align	4
        /*0000*/ 	.byte	0x02, 0x09, 0x00, 0x00, 0x02, 0x02, 0x01, 0x00, 0x02, 0x05, 0x05, 0x00, 0x03, 0x07, 0x01, 0x01
        /*0010*/ 	.byte	0x02, 0x03, 0x00, 0x00, 0x02, 0x06, 0x01, 0x00, 0x04, 0x0b, 0x08, 0x00, 0x09, 0x00, 0x00, 0x00
        /*0020*/ 	.byte	0x00, 0x00, 0x00, 0x00


//--------------------- .nv.info._ZN3cub18CUB_300001_SM_10006detail11EmptyKernelIvEEvv --------------------------
	.section	.nv.info._ZN3cub18CUB_300001_SM_10006detail11EmptyKernelIvEEvv,"",@"SHT_CUDA_INFO"
	.sectionflags	@""
	.align	4


	//----- nvinfo : EIATTR_CUDA_API_VERSION
	.align		4
        /*0000*/ 	.byte	0x04, 0x37
        /*0002*/ 	.short	(.L_52 - .L_51)
.L_51:
        /*0004*/ 	.word	0x00000082


	//----- nvinfo : EIATTR_SPARSE_MMA_MASK
	.align		4
.L_52:
        /*0008*/ 	.byte	0x03, 0x50
        /*000a*/ 	.short	0x0000


	//----- nvinfo : EIATTR_MAXREG_COUNT
	.align		4
        /*000c*/ 	.byte	0x03, 0x1b
        /*000e*/ 	.short	0x00ff


	//----- nvinfo : EIATTR_MERCURY_ISA_VERSION
	.align		4
        /*0010*/ 	.byte	0x03, 0x5f
        /*0012*/ 	.short	0x0101


	//----- nvinfo : EIATTR_VRC_CTA_INIT_COUNT
	.align		4
        /*0014*/ 	.byte	0x02, 0x4a
	.zero		1
	.zero		1


	//----- nvinfo : EIATTR_EXIT_INSTR_OFFSETS
	.align		4
        /*0018*/ 	.byte	0x04, 0x1c
        /*001a*/ 	.short	(.L_54 - .L_53)


	//   ....[0]....
.L_53:
        /*001c*/ 	.word	0x00000010


	//----- nvinfo : EIATTR_SW_WAR
	.align		4
.L_54:
        /*0020*/ 	.byte	0x04, 0x36
        /*0022*/ 	.short	(.L_56 - .L_55)
.L_55:
        /*0024*/ 	.word	0x00000008
.L_56:


//--------------------- .nv.callgraph             --------------------------
	.section	.nv.callgraph,"",@"SHT_CUDA_CALLGRAPH"
	.align	4
	.sectionentsize	8
	.align		4
        /*0000*/ 	.word	0x00000000
	.align		4
        /*0004*/ 	.word	0xffffffff
	.align		4
        /*0008*/ 	.word	0x00000000
	.align		4
        /*000c*/ 	.word	0xfffffffe
	.align		4
        /*0010*/ 	.word	0x00000000
	.align		4
        /*0014*/ 	.word	0xfffffffd
	.align		4
        /*0018*/ 	.word	0x00000000
	.align		4
        /*001c*/ 	.word	0xfffffffc


//--------------------- .nv.constant4             --------------------------
	.section	.nv.constant4,"a",@progbits
	.align	8
	.align		8
.nv.constant4:
        /*0000*/ 	.dword	_ZN40_INTERNAL_6b8af3f8_4_k_cu_0dc8cf9c_255404cuda3std3__45__cpo5beginE
	.align		8
        /*0008*/ 	.dword	_ZN40_INTERNAL_6b8af3f8_4_k_cu_0dc8cf9c_255404cuda3std3__45__cpo3endE
	.align		8
        /*0010*/ 	.dword	_ZN40_INTERNAL_6b8af3f8_4_k_cu_0dc8cf9c_255404cuda3std3__45__cpo6cbeginE
	.align		8
        /*0018*/ 	.dword	_ZN40_INTERNAL_6b8af3f8_4_k_cu_0dc8cf9c_255404cuda3std3__45__cpo4cendE
	.align		8
        /*0020*/ 	.dword	_ZN40_INTERNAL_6b8af3f8_4_k_cu_0dc8cf9c_255404cuda3std3__45__cpo6rbeginE
	.align		8
        /*0028*/ 	.dword	_ZN40_INTERNAL_6b8af3f8_4_k_cu_0dc8cf9c_255404cuda3std3__45__cpo4rendE
	.align		8
        /*0030*/ 	.dword	_ZN40_INTERNAL_6b8af3f8_4_k_cu_0dc8cf9c_255404cuda3std3__45__cpo7crbeginE
	.align		8
        /*0038*/ 	.dword	_ZN40_INTERNAL_6b8af3f8_4_k_cu_0dc8cf9c_255404cuda3std3__45__cpo5crendE
	.align		8
        /*0040*/ 	.dword	_ZN40_INTERNAL_6b8af3f8_4_k_cu_0dc8cf9c_255404cuda3std3__442_GLOBAL__N__6b8af3f8_4_k_cu_0dc8cf9c_255406ignoreE
	.align		8
        /*0048*/ 	.dword	_ZN40_INTERNAL_6b8af3f8_4_k_cu_0dc8cf9c_255404cuda3std3__419piecewise_constructE
	.align		8
        /*0050*/ 	.dword	_ZN40_INTERNAL_6b8af3f8_4_k_cu_0dc8cf9c_255404cuda3std3__48in_placeE
	.align		8
        /*0058*/ 	.dword	_ZN40_INTERNAL_6b8af3f8_4_k_cu_0dc8cf9c_255404cuda3std3__420unreachable_sentinelE
	.align		8
        /*0060*/ 	.dword	_ZN40_INTERNAL_6b8af3f8_4_k_cu_0dc8cf9c_255404cuda3std3__47nulloptE
	.align		8
        /*0068*/ 	.dword	_ZN40_INTERNAL_6b8af3f8_4_k_cu_0dc8cf9c_255404cuda3std3__48unexpectE
	.align		8
        /*0070*/ 	.dword	_ZN40_INTERNAL_6b8af3f8_4_k_cu_0dc8cf9c_255404cuda3std6ranges3__45__cpo4swapE
	.align		8
        /*0078*/ 	.dword	_ZN40_INTERNAL_6b8af3f8_4_k_cu_0dc8cf9c_255404cuda3std6ranges3__45__cpo9iter_moveE
	.align		8
        /*0080*/ 	.dword	_ZN40_INTERNAL_6b8af3f8_4_k_cu_0dc8cf9c_255404cuda3std6ranges3__45__cpo5beginE
	.align		8
        /*0088*/ 	.dword	_ZN40_INTERNAL_6b8af3f8_4_k_cu_0dc8cf9c_255404cuda3std6ranges3__45__cpo3endE
	.align		8
        /*0090*/ 	.dword	_ZN40_INTERNAL_6b8af3f8_4_k_cu_0dc8cf9c_255404cuda3std6ranges3__45__cpo6cbeginE
	.align		8
        /*0098*/ 	.dword	_ZN40_INTERNAL_6b8af3f8_4_k_cu_0dc8cf9c_255404cuda3std6ranges3__45__cpo4cendE
	.align		8
        /*00a0*/ 	.dword	_ZN40_INTERNAL_6b8af3f8_4_k_cu_0dc8cf9c_255404cuda3std6ranges3__45__cpo7advanceE
	.align		8
        /*00a8*/ 	.dword	_ZN40_INTERNAL_6b8af3f8_4_k_cu_0dc8cf9c_255404cuda3std6ranges3__45__cpo9iter_swapE
	.align		8
        /*00b0*/ 	.dword	_ZN40_INTERNAL_6b8af3f8_4_k_cu_0dc8cf9c_255404cuda3std6ranges3__45__cpo4nextE
	.align		8
        /*00b8*/ 	.dword	_ZN40_INTERNAL_6b8af3f8_4_k_cu_0dc8cf9c_255404cuda3std6ranges3__45__cpo4prevE
	.align		8
        /*00c0*/ 	.dword	_ZN40_INTERNAL_6b8af3f8_4_k_cu_0dc8cf9c_255404cuda3std6ranges3__45__cpo4dataE
	.align		8
        /*00c8*/ 	.dword	_ZN40_INTERNAL_6b8af3f8_4_k_cu_0dc8cf9c_255404cuda3std6ranges3__45__cpo5cdataE
	.align		8
        /*00d0*/ 	.dword	_ZN40_INTERNAL_6b8af3f8_4_k_cu_0dc8cf9c_255404cuda3std6ranges3__45__cpo4sizeE
	.align		8
        /*00d8*/ 	.dword	_ZN40_INTERNAL_6b8af3f8_4_k_cu_0dc8cf9c_255404cuda3std6ranges3__45__cpo5ssizeE
	.align		8
        /*00e0*/ 	.dword	_ZN40_INTERNAL_6b8af3f8_4_k_cu_0dc8cf9c_255404cuda3std6ranges3__45__cpo8distanceE
	.align		8
        /*00e8*/ 	.dword	_ZN40_INTERNAL_6b8af3f8_4_k_cu_0dc8cf9c_255406thrust24THRUST_300001_SM_1000_NS8cuda_cub3parE
	.align		8
        /*00f0*/ 	.dword	_ZN40_INTERNAL_6b8af3f8_4_k_cu_0dc8cf9c_255406thrust24THRUST_300001_SM_1000_NS8cuda_cub10par_nosyncE
	.align		8
        /*00f8*/ 	.dword	_ZN40_INTERNAL_6b8af3f8_4_k_cu_0dc8cf9c_255406thrust24THRUST_300001_SM_1000_NS6system6detail10sequential3seqE
	.align		8
        /*0100*/ 	.dword	_ZN40_INTERNAL_6b8af3f8_4_k_cu_0dc8cf9c_255406thrust24THRUST_300001_SM_1000_NS6system3cpp3parE
	.align		8
        /*0108*/ 	.dword	_ZN40_INTERNAL_6b8af3f8_4_k_cu_0dc8cf9c_255406thrust24THRUST_300001_SM_1000_NS12placeholders2_1E
	.align		8
        /*0110*/ 	.dword	_ZN40_INTERNAL_6b8af3f8_4_k_cu_0dc8cf9c_255406thrust24THRUST_300001_SM_1000_NS12placeholders2_2E
	.align		8
        /*0118*/ 	.dword	_ZN40_INTERNAL_6b8af3f8_4_k_cu_0dc8cf9c_255406thrust24THRUST_300001_SM_1000_NS12placeholders2_3E
	.align		8
        /*0120*/ 	.dword	_ZN40_INTERNAL_6b8af3f8_4_k_cu_0dc8cf9c_255406thrust24THRUST_300001_SM_1000_NS12placeholders2_4E
	.align		8
        /*0128*/ 	.dword	_ZN40_INTERNAL_6b8af3f8_4_k_cu_0dc8cf9c_255406thrust24THRUST_300001_SM_1000_NS12placeholders2_5E
	.align		8
        /*0130*/ 	.dword	_ZN40_INTERNAL_6b8af3f8_4_k_cu_0dc8cf9c_255406thrust24THRUST_300001_SM_1000_NS12placeholders2_6E
	.align		8
        /*0138*/ 	.dword	_ZN40_INTERNAL_6b8af3f8_4_k_cu_0dc8cf9c_255406thrust24THRUST_300001_SM_1000_NS12placeholders2_7E
	.align		8
        /*0140*/ 	.dword	_ZN40_INTERNAL_6b8af3f8_4_k_cu_0dc8cf9c_255406thrust24THRUST_300001_SM_1000_NS12placeholders2_8E
	.align		8
        /*0148*/ 	.dword	_ZN40_INTERNAL_6b8af3f8_4_k_cu_0dc8cf9c_255406thrust24THRUST_300001_SM_1000_NS12placeholders2_9E
	.align		8
        /*0150*/ 	.dword	_ZN40_INTERNAL_6b8af3f8_4_k_cu_0dc8cf9c_255406thrust24THRUST_300001_SM_1000_NS12placeholders3_10E
	.align		8
        /*0158*/ 	.dword	_ZN40_INTERNAL_6b8af3f8_4_k_cu_0dc8cf9c_255406thrust24THRUST_300001_SM_1000_NS3seqE
	.align		8
        /*0160*/ 	.dword	_ZN40_INTERNAL_6b8af3f8_4_k_cu_0dc8cf9c_255406thrust24THRUST_300001_SM_1000_NS6deviceE


//--------------------- .text._ZN3cub18CUB_300001_SM_10006detail11EmptyKernelIvEEvv --------------------------
	.section	.text._ZN3cub18CUB_300001_SM_10006detail11EmptyKernelIvEEvv,"ax",@progbits
	.align	128
        .global         _ZN3cub18CUB_300001_SM_10006detail11EmptyKernelIvEEvv
        .type           _ZN3cub18CUB_300001_SM_10006detail11EmptyKernelIvEEvv,@function
        .size           _ZN3cub18CUB_300001_SM_10006detail11EmptyKernelIvEEvv,(.L_x_1 - _ZN3cub18CUB_300001_SM_10006detail11EmptyKernelIvEEvv)
        .other          _ZN3cub18CUB_300001_SM_10006detail11EmptyKernelIvEEvv,@"STO_CUDA_ENTRY STV_DEFAULT"
_ZN3cub18CUB_300001_SM_10006detail11EmptyKernelIvEEvv:
.text._ZN3cub18CUB_300001_SM_10006detail11EmptyKernelIvEEvv:
[----:B------:R-:W-:Y:S01]  /*0000*/  LDC R1, c[0x0][0x37c] ;  /* 0x0000df00ff017b82 */ /* 0x000fe20000000800 */
[----:B------:R-:W-:Y:S05]  /*0010*/  EXIT ;  /* 0x000000000000794d */ /* 0x000fea0003800000 */
.L_x_0:
[----:B------:R-:W-:-:S00]  /*0020*/  BRA `(.L_x_0) ;  /* 0xfffffffc00fc7947 */ /* 0x000fc0000383ffff */
[----:B------:R-:W-:-:S00]  /*0030*/  NOP ;  /* 0x0000000000007918 */ /* 0x000fc00000000000 */
        /* <DEDUP_REMOVED lines=12> */
.L_x_1:


//--------------------- .nv.shared.reserved.0     --------------------------
	.section	.nv.shared.reserved.0,"aw",@nobits
	.weak		__nv_reservedSMEM_offset_0_alias
	.size		__nv_reservedSMEM_offset_0_alias, 0, 64
	.other		__nv_reservedSMEM_offset_0_alias,@"STO_CUDA_RESERVED_SHARED STV_DEFAULT"
__nv_reservedSMEM_offset_0_alias:
	.zero		0
	.zero		64


//--------------------- .nv.global                --------------------------
	.section	.nv.global,"aw",@nobits
.nv.global:
	.type		_ZN40_INTERNAL_6b8af3f8_4_k_cu_0dc8cf9c_255406thrust24THRUST_300001_SM_1000_NS12placeholders2_8E,@object
	.size		_ZN40_INTERNAL_6b8af3f8_4_k_cu_0dc8cf9c_255406thrust24THRUST_300001_SM_1000_NS12placeholders2_8E,(_ZN40_INTERNAL_6b8af3f8_4_k_cu_0dc8cf9c_255404cuda3std3__442_GLOBAL__N__6b8af3f8_4_k_cu_0dc8cf9c_255406ignoreE - _ZN40_INTERNAL_6b8af3f8_4_k_cu_0dc8cf9c_255406thrust24THRUST_300001_SM_1000_NS12placeholders2_8E)
_ZN40_INTERNAL_6b8af3f8_4_k_cu_0dc8cf9c_255406thrust24THRUST_300001_SM_1000_NS12placeholders2_8E:
	.zero		1
	.type		_ZN40_INTERNAL_6b8af3f8_4_k_cu_0dc8cf9c_255404cuda3std3__442_GLOBAL__N__6b8af3f8_4_k_cu_0dc8cf9c_255406ignoreE,@object
	.size		_ZN40_INTERNAL_6b8af3f8_4_k_cu_0dc8cf9c_255404cuda3std3__442_GLOBAL__N__6b8af3f8_4_k_cu_0dc8cf9c_255406ignoreE,(_ZN40_INTERNAL_6b8af3f8_4_k_cu_0dc8cf9c_255404cuda3std6ranges3__45__cpo4dataE - _ZN40_INTERNAL_6b8af3f8_4_k_cu_0dc8cf9c_255404cuda3std3__442_GLOBAL__N__6b8af3f8_4_k_cu_0dc8cf9c_255406ignoreE)
_ZN40_INTERNAL_6b8af3f8_4_k_cu_0dc8cf9c_255404cuda3std3__442_GLOBAL__N__6b8af3f8_4_k_cu_0dc8cf9c_255406ignoreE:
	.zero		1
	.type		_ZN40_INTERNAL_6b8af3f8_4_k_cu_0dc8cf9c_255404cuda3std6ranges3__45__cpo4dataE,@object
	.size		_ZN40_INTERNAL_6b8af3f8_4_k_cu_0dc8cf9c_255404cuda3std6ranges3__45__cpo4dataE,(_ZN40_INTERNAL_6b8af3f8_4_k_cu_0dc8cf9c_255406thrust24THRUST_300001_SM_1000_NS6system3cpp3parE - _ZN40_INTERNAL_6b8af3f8_4_k_cu_0dc8cf9c_255404cuda3std6ranges3__45__cpo4dataE)
_ZN40_INTERNAL_6b8af3f8_4_k_cu_0dc8cf9c_255404cuda3std6ranges3__45__cpo4dataE:
	.zero		1
	.type		_ZN40_INTERNAL_6b8af3f8_4_k_cu_0dc8cf9c_255406thrust24THRUST_300001_SM_1000_NS6system3cpp3parE,@object
	.size		_ZN40_INTERNAL_6b8af3f8_4_k_cu_0dc8cf9c_255406thrust24THRUST_300001_SM_1000_NS6system3cpp3parE,(_ZN40_INTERNAL_6b8af3f8_4_k_cu_0dc8cf9c_255404cuda3std3__45__cpo5beginE - _ZN40_INTERNAL_6b8af3f8_4_k_cu_0dc8cf9c_255406thrust24THRUST_300001_SM_1000_NS6system3cpp3parE)
_ZN40_INTERNAL_6b8af3f8_4_k_cu_0dc8cf9c_255406thrust24THRUST_300001_SM_1000_NS6system3cpp3parE:
	.zero		1
	.type		_ZN40_INTERNAL_6b8af3f8_4_k_cu_0dc8cf9c_255404cuda3std3__45__cpo5beginE,@object
	.size		_ZN40_INTERNAL_6b8af3f8_4_k_cu_0dc8cf9c_255404cuda3std3__45__cpo5beginE,(_ZN40_INTERNAL_6b8af3f8_4_k_cu_0dc8cf9c_255404cuda3std6ranges3__45__cpo5beginE - _ZN40_INTERNAL_6b8af3f8_4_k_cu_0dc8cf9c_255404cuda3std3__45__cpo5beginE)
_ZN40_INTERNAL_6b8af3f8_4_k_cu_0dc8cf9c_255404cuda3std3__45__cpo5beginE:
	.zero		1
	.type		_ZN40_INTERNAL_6b8af3f8_4_k_cu_0dc8cf9c_255404cuda3std6ranges3__45__cpo5beginE,@object
	.size		_ZN40_INTERNAL_6b8af3f8_4_k_cu_0dc8cf9c_255404cuda3std6ranges3__45__cpo5beginE,(_ZN40_INTERNAL_6b8af3f8_4_k_cu_0dc8cf9c_255406thrust24THRUST_300001_SM_1000_NS6deviceE - _ZN40_INTERNAL_6b8af3f8_4_k_cu_0dc8cf9c_255404cuda3std6ranges3__45__cpo5beginE)
_ZN40_INTERNAL_6b8af3f8_4_k_cu_0dc8cf9c_255404cuda3std6ranges3__45__cpo5beginE:
	.zero		1
	.type		_ZN40_INTERNAL_6b8af3f8_4_k_cu_0dc8cf9c_255406thrust24THRUST_300001_SM_1000_NS6deviceE,@object
	.size		_ZN40_INTERNAL_6b8af3f8_4_k_cu_0dc8cf9c_255406thrust24THRUST_300001_SM_1000_NS6deviceE,(_ZN40_INTERNAL_6b8af3f8_4_k_cu_0dc8cf9c_255404cuda3std3__47nulloptE - _ZN40_INTERNAL_6b8af3f8_4_k_cu_0dc8cf9c_255406thrust24THRUST_300001_SM_1000_NS6deviceE)
_ZN40_INTERNAL_6b8af3f8_4_k_cu_0dc8cf9c_255406thrust24THRUST_300001_SM_1000_NS6deviceE:
	.zero		1
	.type		_ZN40_INTERNAL_6b8af3f8_4_k_cu_0dc8cf9c_255404cuda3std3__47nulloptE,@object
	.size		_ZN40_INTERNAL_6b8af3f8_4_k_cu_0dc8cf9c_255404cuda3std3__47nulloptE,(_ZN40_INTERNAL_6b8af3f8_4_k_cu_0dc8cf9c_255404cuda3std6ranges3__45__cpo8distanceE - _ZN40_INTERNAL_6b8af3f8_4_k_cu_0dc8cf9c_255404cuda3std3__47nulloptE)
_ZN40_INTERNAL_6b8af3f8_4_k_cu_0dc8cf9c_255404cuda3std3__47nulloptE:
	.zero		1
	.type		_ZN40_INTERNAL_6b8af3f8_4_k_cu_0dc8cf9c_255404cuda3std6ranges3__45__cpo8distanceE,@object
	.size		_ZN40_INTERNAL_6b8af3f8_4_k_cu_0dc8cf9c_255404cuda3std6ranges3__45__cpo8distanceE,(_ZN40_INTERNAL_6b8af3f8_4_k_cu_0dc8cf9c_255406thrust24THRUST_300001_SM_1000_NS12placeholders2_4E - _ZN40_INTERNAL_6b8af3f8_4_k_cu_0dc8cf9c_255404cuda3std6ranges3__45__cpo8distanceE)
_ZN40_INTERNAL_6b8af3f8_4_k_cu_0dc8cf9c_255404cuda3std6ranges3__45__cpo8distanceE:
	.zero		1
	.type		_ZN40_INTERNAL_6b8af3f8_4_k_cu_0dc8cf9c_255406thrust24THRUST_300001_SM_1000_NS12placeholders2_4E,@object
	.size		_ZN40_INTERNAL_6b8af3f8_4_k_cu_0dc8cf9c_255406thrust24THRUST_300001_SM_1000_NS12placeholders2_4E,(_ZN40_INTERNAL_6b8af3f8_4_k_cu_0dc8cf9c_255404cuda3std3__45__cpo6rbeginE - _ZN40_INTERNAL_6b8af3f8_4_k_cu_0dc8cf9c_255406thrust24THRUST_300001_SM_1000_NS12placeholders2_4E)
_ZN40_INTERNAL_6b8af3f8_4_k_cu_0dc8cf9c_255406thrust24THRUST_300001_SM_1000_NS12placeholders2_4E:
	.zero		1
	.type		_ZN40_INTERNAL_6b8af3f8_4_k_cu_0dc8cf9c_255404cuda3std3__45__cpo6rbeginE,@object
	.size		_ZN40_INTERNAL_6b8af3f8_4_k_cu_0dc8cf9c_255404cuda3std3__45__cpo6rbeginE,(_ZN40_INTERNAL_6b8af3f8_4_k_cu_0dc8cf9c_255404cuda3std6ranges3__45__cpo7advanceE - _ZN40_INTERNAL_6b8af3f8_4_k_cu_0dc8cf9c_255404cuda3std3__45__cpo6rbeginE)
_ZN40_INTERNAL_6b8af3f8_4_k_cu_0dc8cf9c_255404cuda3std3__45__cpo6rbeginE:
	.zero		1
	.type		_ZN40_INTERNAL_6b8af3f8_4_k_cu_0dc8cf9c_255404cuda3std6ranges3__45__cpo7advanceE,@object
	.size		_ZN40_INTERNAL_6b8af3f8_4_k_cu_0dc8cf9c_255404cuda3std6ranges3__45__cpo7advanceE,(_ZN40_INTERNAL_6b8af3f8_4_k_cu_0dc8cf9c_255406thrust24THRUST_300001_SM_1000_NS12placeholders3_10E - _ZN40_INTERNAL_6b8af3f8_4_k_cu_0dc8cf9c_255404cuda3std6ranges3__45__cpo7advanceE)
_ZN40_INTERNAL_6b8af3f8_4_k_cu_0dc8cf9c_255404cuda3std6ranges3__45__cpo7advanceE:
	.zero		1
	.type		_ZN40_INTERNAL_6b8af3f8_4_k_cu_0dc8cf9c_255406thrust24THRUST_300001_SM_1000_NS12placeholders3_10E,@object
	.size		_ZN40_INTERNAL_6b8af3f8_4_k_cu_0dc8cf9c_255406thrust24THRUST_300001_SM_1000_NS12placeholders3_10E,(_ZN40_INTERNAL_6b8af3f8_4_k_cu_0dc8cf9c_255404cuda3std3__48in_placeE - _ZN40_INTERNAL_6b8af3f8_4_k_cu_0dc8cf9c_255406thrust24THRUST_300001_SM_1000_NS12placeholders3_10E)
_ZN40_INTERNAL_6b8af3f8_4_k_cu_0dc8cf9c_255406thrust24THRUST_300001_SM_1000_NS12placeholders3_10E:
	.zero		1
	.type		_ZN40_INTERNAL_6b8af3f8_4_k_cu_0dc8cf9c_255404cuda3std3__48in_placeE,@object
	.size		_ZN40_INTERNAL_6b8af3f8_4_k_cu_0dc8cf9c_255404cuda3std3__48in_placeE,(_ZN40_INTERNAL_6b8af3f8_4_k_cu_0dc8cf9c_255404cuda3std6ranges3__45__cpo4sizeE - _ZN40_INTERNAL_6b8af3f8_4_k_cu_0dc8cf9c_255404cuda3std3__48in_placeE)
_ZN40_INTERNAL_6b8af3f8_4_k_cu_0dc8cf9c_255404cuda3std3__48in_placeE:
	.zero		1
	.type		_ZN40_INTERNAL_6b8af3f8_4_k_cu_0dc8cf9c_255404cuda3std6ranges3__45__cpo4sizeE,@object
	.size		_ZN40_INTERNAL_6b8af3f8_4_k_cu_0dc8cf9c_255404cuda3std6ranges3__45__cpo4sizeE,(_ZN40_INTERNAL_6b8af3f8_4_k_cu_0dc8cf9c_255406thrust24THRUST_300001_SM_1000_NS12placeholders2_2E - _ZN40_INTERNAL_6b8af3f8_4_k_cu_0dc8cf9c_255404cuda3std6ranges3__45__cpo4sizeE)
_ZN40_INTERNAL_6b8af3f8_4_k_cu_0dc8cf9c_255404cuda3std6ranges3__45__cpo4sizeE:
	.zero		1
	.type		_ZN40_INTERNAL_6b8af3f8_4_k_cu_0dc8cf9c_255406thrust24THRUST_300001_SM_1000_NS12placeholders2_2E,@object
	.size		_ZN40_INTERNAL_6b8af3f8_4_k_cu_0dc8cf9c_255406thrust24THRUST_300001_SM_1000_NS12placeholders2_2E,(_ZN40_INTERNAL_6b8af3f8_4_k_cu_0dc8cf9c_255404cuda3std3__45__cpo6cbeginE - _ZN40_INTERNAL_6b8af3f8_4_k_cu_0dc8cf9c_255406thrust24THRUST_300001_SM_1000_NS12placeholders2_2E)
_ZN40_INTERNAL_6b8af3f8_4_k_cu_0dc8cf9c_255406thrust24THRUST_300001_SM_1000_NS12placeholders2_2E:
	.zero		1
	.type		_ZN40_INTERNAL_6b8af3f8_4_k_cu_0dc8cf9c_255404cuda3std3__45__cpo6cbeginE,@object
	.size		_ZN40_INTERNAL_6b8af3f8_4_k_cu_0dc8cf9c_255404cuda3std3__45__cpo6cbeginE,(_ZN40_INTERNAL_6b8af3f8_4_k_cu_0dc8cf9c_255404cuda3std6ranges3__45__cpo6cbeginE - _ZN40_INTERNAL_6b8af3f8_4_k_cu_0dc8cf9c_255404cuda3std3__45__cpo6cbeginE)
_ZN40_INTERNAL_6b8af3f8_4_k_cu_0dc8cf9c_255404cuda3std3__45__cpo6cbeginE:
	.zero		1
	.type		_ZN40_INTERNAL_6b8af3f8_4_k_cu_0dc8cf9c_255404cuda3std6ranges3__45__cpo6cbeginE,@object
	.size		_ZN40_INTERNAL_6b8af3f8_4_k_cu_0dc8cf9c_255404cuda3std6ranges3__45__cpo6cbeginE,(_ZN40_INTERNAL_6b8af3f8_4_k_cu_0dc8cf9c_255406thrust24THRUST_300001_SM_1000_NS12placeholders2_6E - _ZN40_INTERNAL_6b8af3f8_4_k_cu_0dc8cf9c_255404cuda3std6ranges3__45__cpo6cbeginE)
_ZN40_INTERNAL_6b8af3f8_4_k_cu_0dc8cf9c_255404cuda3std6ranges3__45__cpo6cbeginE:
	.zero		1
	.type		_ZN40_INTERNAL_6b8af3f8_4_k_cu_0dc8cf9c_255406thrust24THRUST_300001_SM_1000_NS12placeholders2_6E,@object
	.size		_ZN40_INTERNAL_6b8af3f8_4_k_cu_0dc8cf9c_255406thrust24THRUST_300001_SM_1000_NS12placeholders2_6E,(_ZN40_INTERNAL_6b8af3f8_4_k_cu_0dc8cf9c_255404cuda3std3__45__cpo7crbeginE - _ZN40_INTERNAL_6b8af3f8_4_k_cu_0dc8cf9c_255406thrust24THRUST_300001_SM_1000_NS12placeholders2_6E)
_ZN40_INTERNAL_6b8af3f8_4_k_cu_0dc8cf9c_255406thrust24THRUST_300001_SM_1000_NS12placeholders2_6E:
	.zero		1
	.type		_ZN40_INTERNAL_6b8af3f8_4_k_cu_0dc8cf9c_255404cuda3std3__45__cpo7crbeginE,@object
	.size		_ZN40_INTERNAL_6b8af3f8_4_k_cu_0dc8cf9c_255404cuda3std3__45__cpo7crbeginE,(_ZN40_INTERNAL_6b8af3f8_4_k_cu_0dc8cf9c_255404cuda3std6ranges3__45__cpo4nextE - _ZN40_INTERNAL_6b8af3f8_4_k_cu_0dc8cf9c_255404cuda3std3__45__cpo7crbeginE)
_ZN40_INTERNAL_6b8af3f8_4_k_cu_0dc8cf9c_255404cuda3std3__45__cpo7crbeginE:
	.zero		1
	.type		_ZN40_INTERNAL_6b8af3f8_4_k_cu_0dc8cf9c_255404cuda3std6ranges3__45__cpo4nextE,@object
	.size		_ZN40_INTERNAL_6b8af3f8_4_k_cu_0dc8cf9c_255404cuda3std6ranges3__45__cpo4nextE,(_ZN40_INTERNAL_6b8af3f8_4_k_cu_0dc8cf9c_255404cuda3std6ranges3__45__cpo4swapE - _ZN40_INTERNAL_6b8af3f8_4_k_cu_0dc8cf9c_255404cuda3std6ranges3__45__cpo4nextE)
_ZN40_INTERNAL_6b8af3f8_4_k_cu_0dc8cf9c_255404cuda3std6ranges3__45__cpo4nextE:
	.zero		1
	.type		_ZN40_INTERNAL_6b8af3f8_4_k_cu_0dc8cf9c_255404cuda3std6ranges3__45__cpo4swapE,@object
	.size		_ZN40_INTERNAL_6b8af3f8_4_k_cu_0dc8cf9c_255404cuda3std6ranges3__45__cpo4swapE,(_ZN40_INTERNAL_6b8af3f8_4_k_cu_0dc8cf9c_255406thrust24THRUST_300001_SM_1000_NS8cuda_cub10par_nosyncE - _ZN40_INTERNAL_6b8af3f8_4_k_cu_0dc8cf9c_255404cuda3std6ranges3__45__cpo4swapE)
_ZN40_INTERNAL_6b8af3f8_4_k_cu_0dc8cf9c_255404cuda3std6ranges3__45__cpo4swapE:
	.zero		1
	.type		_ZN40_INTERNAL_6b8af3f8_4_k_cu_0dc8cf9c_255406thrust24THRUST_300001_SM_1000_NS8cuda_cub10par_nosyncE,@object
	.size		_ZN40_INTERNAL_6b8af3f8_4_k_cu_0dc8cf9c_255406thrust24THRUST_300001_SM_1000_NS8cuda_cub10par_nosyncE,(_ZN40_INTERNAL_6b8af3f8_4_k_cu_0dc8cf9c_255406thrust24THRUST_300001_SM_1000_NS3seqE - _ZN40_INTERNAL_6b8af3f8_4_k_cu_0dc8cf9c_255406thrust24THRUST_300001_SM_1000_NS8cuda_cub10par_nosyncE)
_ZN40_INTERNAL_6b8af3f8_4_k_cu_0dc8cf9c_255406thrust24THRUST_300001_SM_1000_NS8cuda_cub10par_nosyncE:
	.zero		1
	.type		_ZN40_INTERNAL_6b8af3f8_4_k_cu_0dc8cf9c_255406thrust24THRUST_300001_SM_1000_NS3seqE,@object
	.size		_ZN40_INTERNAL_6b8af3f8_4_k_cu_0dc8cf9c_255406thrust24THRUST_300001_SM_1000_NS3seqE,(_ZN40_INTERNAL_6b8af3f8_4_k_cu_0dc8cf9c_255404cuda3std3__420unreachable_sentinelE - _ZN40_INTERNAL_6b8af3f8_4_k_cu_0dc8cf9c_255406thrust24THRUST_300001_SM_1000_NS3seqE)
_ZN40_INTERNAL_6b8af3f8_4_k_cu_0dc8cf9c_255406thrust24THRUST_300001_SM_1000_NS3seqE:
	.zero		1
	.type		_ZN40_INTERNAL_6b8af3f8_4_k_cu_0dc8cf9c_255404cuda3std3__420unreachable_sentinelE,@object
	.size		_ZN40_INTERNAL_6b8af3f8_4_k_cu_0dc8cf9c_255404cuda3std3__420unreachable_sentinelE,(_ZN40_INTERNAL_6b8af3f8_4_k_cu_0dc8cf9c_255404cuda3std6ranges3__45__cpo5ssizeE - _ZN40_INTERNAL_6b8af3f8_4_k_cu_0dc8cf9c_255404cuda3std3__420unreachable_sentinelE)
_ZN40_INTERNAL_6b8af3f8_4_k_cu_0dc8cf9c_255404cuda3std3__420unreachable_sentinelE:
	.zero		1
	.type		_ZN40_INTERNAL_6b8af3f8_4_k_cu_0dc8cf9c_255404cuda3std6ranges3__45__cpo5ssizeE,@object
	.size		_ZN40_INTERNAL_6b8af3f8_4_k_cu_0dc8cf9c_255404cuda3std6ranges3__45__cpo5ssizeE,(_ZN40_INTERNAL_6b8af3f8_4_k_cu_0dc8cf9c_255406thrust24THRUST_300001_SM_1000_NS12placeholders2_3E - _ZN40_INTERNAL_6b8af3f8_4_k_cu_0dc8cf9c_255404cuda3std6ranges3__45__cpo5ssizeE)
_ZN40_INTERNAL_6b8af3f8_4_k_cu_0dc8cf9c_255404cuda3std6ranges3__45__cpo5ssizeE:
	.zero		1
	.type		_ZN40_INTERNAL_6b8af3f8_4_k_cu_0dc8cf9c_255406thrust24THRUST_300001_SM_1000_NS12placeholders2_3E,@object
	.size		_ZN40_INTERNAL_6b8af3f8_4_k_cu_0dc8cf9c_255406thrust24THRUST_300001_SM_1000_NS12placeholders2_3E,(_ZN40_INTERNAL_6b8af3f8_4_k_cu_0dc8cf9c_255404cuda3std3__45__cpo4cendE - _ZN40_INTERNAL_6b8af3f8_4_k_cu_0dc8cf9c_255406thrust24THRUST_300001_SM_1000_NS12placeholders2_3E)
_ZN40_INTERNAL_6b8af3f8_4_k_cu_0dc8cf9c_255406thrust24THRUST_300001_SM_1000_NS12placeholders2_3E:
	.zero		1
	.type		_ZN40_INTERNAL_6b8af3f8_4_k_cu_0dc8cf9c_255404cuda3std3__45__cpo4cendE,@object
	.size		_ZN40_INTERNAL_6b8af3f8_4_k_cu_0dc8cf9c_255404cuda3std3__45__cpo4cendE,(_ZN40_INTERNAL_6b8af3f8_4_k_cu_0dc8cf9c_255404cuda3std6ranges3__45__cpo4cendE - _ZN40_INTERNAL_6b8af3f8_4_k_cu_0dc8cf9c_255404cuda3std3__45__cpo4cendE)
_ZN40_INTERNAL_6b8af3f8_4_k_cu_0dc8cf9c_255404cuda3std3__45__cpo4cendE:
	.zero		1
	.type		_ZN40_INTERNAL_6b8af3f8_4_k_cu_0dc8cf9c_255404cuda3std6ranges3__45__cpo4cendE,@object
	.size		_ZN40_INTERNAL_6b8af3f8_4_k_cu_0dc8cf9c_255404cuda3std6ranges3__45__cpo4cendE,(_ZN40_INTERNAL_6b8af3f8_4_k_cu_0dc8cf9c_255406thrust24THRUST_300001_SM_1000_NS12placeholders2_7E - _ZN40_INTERNAL_6b8af3f8_4_k_cu_0dc8cf9c_255404cuda3std6ranges3__45__cpo4cendE)
_ZN40_INTERNAL_6b8af3f8_4_k_cu_0dc8cf9c_255404cuda3std6ranges3__45__cpo4cendE:
	.zero		1
	.type		_ZN40_INTERNAL_6b8af3f8_4_k_cu_0dc8cf9c_255406thrust24THRUST_300001_SM_1000_NS12placeholders2_7E,@object
	.size		_ZN40_INTERNAL_6b8af3f8_4_k_cu_0dc8cf9c_255406thrust24THRUST_300001_SM_1000_NS12placeholders2_7E,(_ZN40_INTERNAL_6b8af3f8_4_k_cu_0dc8cf9c_255404cuda3std3__45__cpo5crendE - _ZN40_INTERNAL_6b8af3f8_4_k_cu_0dc8cf9c_255406thrust24THRUST_300001_SM_1000_NS12placeholders2_7E)
_ZN40_INTERNAL_6b8af3f8_4_k_cu_0dc8cf9c_255406thrust24THRUST_300001_SM_1000_NS12placeholders2_7E:
	.zero		1
	.type		_ZN40_INTERNAL_6b8af3f8_4_k_cu_0dc8cf9c_255404cuda3std3__45__cpo5crendE,@object
	.size		_ZN40_INTERNAL_6b8af3f8_4_k_cu_0dc8cf9c_255404cuda3std3__45__cpo5crendE,(_ZN40_INTERNAL_6b8af3f8_4_k_cu_0dc8cf9c_255404cuda3std6ranges3__45__cpo4prevE - _ZN40_INTERNAL_6b8af3f8_4_k_cu_0dc8cf9c_255404cuda3std3__45__cpo5crendE)
_ZN40_INTERNAL_6b8af3f8_4_k_cu_0dc8cf9c_255404cuda3std3__45__cpo5crendE:
	.zero		1
	.type		_ZN40_INTERNAL_6b8af3f8_4_k_cu_0dc8cf9c_255404cuda3std6ranges3__45__cpo4prevE,@object
	.size		_ZN40_INTERNAL_6b8af3f8_4_k_cu_0dc8cf9c_255404cuda3std6ranges3__45__cpo4prevE,(_ZN40_INTERNAL_6b8af3f8_4_k_cu_0dc8cf9c_255404cuda3std6ranges3__45__cpo9iter_moveE - _ZN40_INTERNAL_6b8af3f8_4_k_cu_0dc8cf9c_255404cuda3std6ranges3__45__cpo4prevE)
_ZN40_INTERNAL_6b8af3f8_4_k_cu_0dc8cf9c_255404cuda3std6ranges3__45__cpo4prevE:
	.zero		1
	.type		_ZN40_INTERNAL_6b8af3f8_4_k_cu_0dc8cf9c_255404cuda3std6ranges3__45__cpo9iter_moveE,@object
	.size		_ZN40_INTERNAL_6b8af3f8_4_k_cu_0dc8cf9c_255404cuda3std6ranges3__45__cpo9iter_moveE,(_ZN40_INTERNAL_6b8af3f8_4_k_cu_0dc8cf9c_255406thrust24THRUST_300001_SM_1000_NS6system6detail10sequential3seqE - _ZN40_INTERNAL_6b8af3f8_4_k_cu_0dc8cf9c_255404cuda3std6ranges3__45__cpo9iter_moveE)
_ZN40_INTERNAL_6b8af3f8_4_k_cu_0dc8cf9c_255404cuda3std6ranges3__45__cpo9iter_moveE:
	.zero		1
	.type		_ZN40_INTERNAL_6b8af3f8_4_k_cu_0dc8cf9c_255406thrust24THRUST_300001_SM_1000_NS6system6detail10sequential3seqE,@object
	.size		_ZN40_INTERNAL_6b8af3f8_4_k_cu_0dc8cf9c_255406thrust24THRUST_300001_SM_1000_NS6system6detail10sequential3seqE,(_ZN40_INTERNAL_6b8af3f8_4_k_cu_0dc8cf9c_255406thrust24THRUST_300001_SM_1000_NS12placeholders2_9E - _ZN40_INTERNAL_6b8af3f8_4_k_cu_0dc8cf9c_255406thrust24THRUST_300001_SM_1000_NS6system6detail10sequential3seqE)
_ZN40_INTERNAL_6b8af3f8_4_k_cu_0dc8cf9c_255406thrust24THRUST_300001_SM_1000_NS6system6detail10sequential3seqE:
	.zero		1
	.type		_ZN40_INTERNAL_6b8af3f8_4_k_cu_0dc8cf9c_255406thrust24THRUST_300001_SM_1000_NS12placeholders2_9E,@object
	.size		_ZN40_INTERNAL_6b8af3f8_4_k_cu_0dc8cf9c_255406thrust24THRUST_300001_SM_1000_NS12placeholders2_9E,(_ZN40_INTERNAL_6b8af3f8_4_k_cu_0dc8cf9c_255404cuda3std3__419piecewise_constructE - _ZN40_INTERNAL_6b8af3f8_4_k_cu_0dc8cf9c_255406thrust24THRUST_300001_SM_1000_NS12placeholders2_9E)
_ZN40_INTERNAL_6b8af3f8_4_k_cu_0dc8cf9c_255406thrust24THRUST_300001_SM_1000_NS12placeholders2_9E:
	.zero		1
	.type		_ZN40_INTERNAL_6b8af3f8_4_k_cu_0dc8cf9c_255404cuda3std3__419piecewise_constructE,@object
	.size		_ZN40_INTERNAL_6b8af3f8_4_k_cu_0dc8cf9c_255404cuda3std3__419piecewise_constructE,(_ZN40_INTERNAL_6b8af3f8_4_k_cu_0dc8cf9c_255404cuda3std6ranges3__45__cpo5cdataE - _ZN40_INTERNAL_6b8af3f8_4_k_cu_0dc8cf9c_255404cuda3std3__419piecewise_constructE)
_ZN40_INTERNAL_6b8af3f8_4_k_cu_0dc8cf9c_255404cuda3std3__419piecewise_constructE:
	.zero		1
	.type		_ZN40_INTERNAL_6b8af3f8_4_k_cu_0dc8cf9c_255404cuda3std6ranges3__45__cpo5cdataE,@object
	.size		_ZN40_INTERNAL_6b8af3f8_4_k_cu_0dc8cf9c_255404cuda3std6ranges3__45__cpo5cdataE,(_ZN40_INTERNAL_6b8af3f8_4_k_cu_0dc8cf9c_255406thrust24THRUST_300001_SM_1000_NS12placeholders2_1E - _ZN40_INTERNAL_6b8af3f8_4_k_cu_0dc8cf9c_255404cuda3std6ranges3__45__cpo5cdataE)
_ZN40_INTERNAL_6b8af3f8_4_k_cu_0dc8cf9c_255404cuda3std6ranges3__45__cpo5cdataE:
	.zero		1
	.type		_ZN40_INTERNAL_6b8af3f8_4_k_cu_0dc8cf9c_255406thrust24THRUST_300001_SM_1000_NS12placeholders2_1E,@object
	.size		_ZN40_INTERNAL_6b8af3f8_4_k_cu_0dc8cf9c_255406thrust24THRUST_300001_SM_1000_NS12placeholders2_1E,(_ZN40_INTERNAL_6b8af3f8_4_k_cu_0dc8cf9c_255404cuda3std3__45__cpo3endE - _ZN40_INTERNAL_6b8af3f8_4_k_cu_0dc8cf9c_255406thrust24THRUST_300001_SM_1000_NS12placeholders2_1E)
_ZN40_INTERNAL_6b8af3f8_4_k_cu_0dc8cf9c_255406thrust24THRUST_300001_SM_1000_NS12placeholders2_1E:
	.zero		1
	.type		_ZN40_INTERNAL_6b8af3f8_4_k_cu_0dc8cf9c_255404cuda3std3__45__cpo3endE,@object
	.size		_ZN40_INTERNAL_6b8af3f8_4_k_cu_0dc8cf9c_255404cuda3std3__45__cpo3endE,(_ZN40_INTERNAL_6b8af3f8_4_k_cu_0dc8cf9c_255404cuda3std6ranges3__45__cpo3endE - _ZN40_INTERNAL_6b8af3f8_4_k_cu_0dc8cf9c_255404cuda3std3__45__cpo3endE)
_ZN40_INTERNAL_6b8af3f8_4_k_cu_0dc8cf9c_255404cuda3std3__45__cpo3endE:
	.zero		1
	.type		_ZN40_INTERNAL_6b8af3f8_4_k_cu_0dc8cf9c_255404cuda3std6ranges3__45__cpo3endE,@object
	.size		_ZN40_INTERNAL_6b8af3f8_4_k_cu_0dc8cf9c_255404cuda3std6ranges3__45__cpo3endE,(_ZN40_INTERNAL_6b8af3f8_4_k_cu_0dc8cf9c_255406thrust24THRUST_300001_SM_1000_NS12placeholders2_5E - _ZN40_INTERNAL_6b8af3f8_4_k_cu_0dc8cf9c_255404cuda3std6ranges3__45__cpo3endE)
_ZN40_INTERNAL_6b8af3f8_4_k_cu_0dc8cf9c_255404cuda3std6ranges3__45__cpo3endE:
	.zero		1
	.type		_ZN40_INTERNAL_6b8af3f8_4_k_cu_0dc8cf9c_255406thrust24THRUST_300001_SM_1000_NS12placeholders2_5E,@object
	.size		_ZN40_INTERNAL_6b8af3f8_4_k_cu_0dc8cf9c_255406thrust24THRUST_300001_SM_1000_NS12placeholders2_5E,(_ZN40_INTERNAL_6b8af3f8_4_k_cu_0dc8cf9c_255404cuda3std3__45__cpo4rendE - _ZN40_INTERNAL_6b8af3f8_4_k_cu_0dc8cf9c_255406thrust24THRUST_300001_SM_1000_NS12placeholders2_5E)
_ZN40_INTERNAL_6b8af3f8_4_k_cu_0dc8cf9c_255406thrust24THRUST_300001_SM_1000_NS12placeholders2_5E:
	.zero		1
	.type		_ZN40_INTERNAL_6b8af3f8_4_k_cu_0dc8cf9c_255404cuda3std3__45__cpo4rendE,@object
	.size		_ZN40_INTERNAL_6b8af3f8_4_k_cu_0dc8cf9c_255404cuda3std3__45__cpo4rendE,(_ZN40_INTERNAL_6b8af3f8_4_k_cu_0dc8cf9c_255404cuda3std6ranges3__45__cpo9iter_swapE - _ZN40_INTERNAL_6b8af3f8_4_k_cu_0dc8cf9c_255404cuda3std3__45__cpo4rendE)
_ZN40_INTERNAL_6b8af3f8_4_k_cu_0dc8cf9c_255404cuda3std3__45__cpo4rendE:
	.zero		1
	.type		_ZN40_INTERNAL_6b8af3f8_4_k_cu_0dc8cf9c_255404cuda3std6ranges3__45__cpo9iter_swapE,@object
	.size		_ZN40_INTERNAL_6b8af3f8_4_k_cu_0dc8cf9c_255404cuda3std6ranges3__45__cpo9iter_swapE,(_ZN40_INTERNAL_6b8af3f8_4_k_cu_0dc8cf9c_255404cuda3std3__48unexpectE - _ZN40_INTERNAL_6b8af3f8_4_k_cu_0dc8cf9c_255404cuda3std6ranges3__45__cpo9iter_swapE)
_ZN40_INTERNAL_6b8af3f8_4_k_cu_0dc8cf9c_255404cuda3std6ranges3__45__cpo9iter_swapE:
	.zero		1
	.type		_ZN40_INTERNAL_6b8af3f8_4_k_cu_0dc8cf9c_255404cuda3std3__48unexpectE,@object
	.size		_ZN40_INTERNAL_6b8af3f8_4_k_cu_0dc8cf9c_255404cuda3std3__48unexpectE,(_ZN40_INTERNAL_6b8af3f8_4_k_cu_0dc8cf9c_255406thrust24THRUST_300001_SM_1000_NS8cuda_cub3parE - _ZN40_INTERNAL_6b8af3f8_4_k_cu_0dc8cf9c_255404cuda3std3__48unexpectE)
_ZN40_INTERNAL_6b8af3f8_4_k_cu_0dc8cf9c_255404cuda3std3__48unexpectE:
	.zero		1
	.type		_ZN40_INTERNAL_6b8af3f8_4_k_cu_0dc8cf9c_255406thrust24THRUST_300001_SM_1000_NS8cuda_cub3parE,@object
	.size		_ZN40_INTERNAL_6b8af3f8_4_k_cu_0dc8cf9c_255406thrust24THRUST_300001_SM_1000_NS8cuda_cub3parE,(.L_29 - _ZN40_INTERNAL_6b8af3f8_4_k_cu_0dc8cf9c_255406thrust24THRUST_300001_SM_1000_NS8cuda_cub3parE)
_ZN40_INTERNAL_6b8af3f8_4_k_cu_0dc8cf9c_255406thrust24THRUST_300001_SM_1000_NS8cuda_cub3parE:
	.zero		1
.L_29:


//--------------------- .nv.constant0._ZN3cub18CUB_300001_SM_10006detail11EmptyKernelIvEEvv --------------------------
	.section	.nv.constant0._ZN3cub18CUB_300001_SM_10006detail11EmptyKernelIvEEvv,"a",@progbits
	.sectionflags	@""
	.align	4
.nv.constant0._ZN3cub18CUB_300001_SM_10006detail11EmptyKernelIvEEvv:
	.zero		896


//--------------------- SYMBOLS --------------------------

	.type		.nv.reservedSmem.offset0,@object
	.size		.nv.reservedSmem.offset0,0x4
